//
// Generated by NVIDIA NVVM Compiler
//
// Compiler Build ID: CL-36424714
// Cuda compilation tools, release 13.0, V13.0.88
// Based on NVVM 20.0.0
//

.version 9.0
.target sm_100
.address_size 64

	// .globl	_Z9radixSortPiS_S_i
.global .align 4 .b8 precalc_xorwow_matrix[102400];
.global .align 4 .b8 precalc_xorwow_offset_matrix[102400];
.global .align 4 .b8 mrg32k3aM1[2304];
.global .align 4 .b8 mrg32k3aM2[2304];
.global .align 4 .b8 mrg32k3aM1SubSeq[2016];
.global .align 4 .b8 mrg32k3aM2SubSeq[2016];
.global .align 4 .b8 mrg32k3aM1Seq[2304];
.global .align 4 .b8 mrg32k3aM2Seq[2304];
.const .align 8 .b8 __cr_lgamma_table[72];
// _ZZ8brentGPUPiE3x_s has been demoted

.visible .entry _Z9radixSortPiS_S_i(
	.param .u64 .ptr .align 1 _Z9radixSortPiS_S_i_param_0,
	.param .u64 .ptr .align 1 _Z9radixSortPiS_S_i_param_1,
	.param .u64 .ptr .align 1 _Z9radixSortPiS_S_i_param_2,
	.param .u32 _Z9radixSortPiS_S_i_param_3
)
{
	.reg .pred 	%p<13>;
	.reg .b32 	%r<70>;
	.reg .b64 	%rd<19>;
	// demoted variable
	.shared .align 4 .b8 _ZZ8brentGPUPiE3x_s[8192];
	ld.param.u64 	%rd6, [_Z9radixSortPiS_S_i_param_0];
	ld.param.u64 	%rd5, [_Z9radixSortPiS_S_i_param_1];
	ld.param.u64 	%rd7, [_Z9radixSortPiS_S_i_param_2];
	ld.param.u32 	%r17, [_Z9radixSortPiS_S_i_param_3];
	cvta.to.global.u64 	%rd1, %rd7;
	cvta.to.global.u64 	%rd2, %rd6;
	mov.u32 	%r18, %ctaid.x;
	mov.u32 	%r69, %ntid.x;
	mul.lo.s32 	%r2, %r18, %r69;
	mov.u32 	%r3, %tid.x;
	add.s32 	%r4, %r2, %r3;
	setp.gt.s32 	%p1, %r4, 16777215;
	@%p1 bra 	$L__BB0_2;
	mul.wide.s32 	%rd8, %r4, 4;
	add.s64 	%rd9, %rd2, %rd8;
	ld.global.u32 	%r19, [%rd9];
	shr.u32 	%r20, %r19, %r17;
	and.b32  	%r21, %r20, 1;
	add.s64 	%rd10, %rd1, %rd8;
	st.global.u32 	[%rd10], %r21;
$L__BB0_2:
	bar.sync 	0;
	add.s32 	%r5, %r4, %r2;
	setp.gt.u32 	%p2, %r5, 16777215;
	mul.wide.u32 	%rd11, %r5, 4;
	add.s64 	%rd3, %rd1, %rd11;
	shl.b32 	%r22, %r3, 2;
	mov.u32 	%r23, _ZZ8brentGPUPiE3x_s;
	add.s32 	%r6, %r23, %r22;
	@%p2 bra 	$L__BB0_4;
	ld.global.u32 	%r25, [%rd3];
	st.shared.u32 	[%r6], %r25;
	bra.uni 	$L__BB0_5;
$L__BB0_4:
	mov.b32 	%r24, 0;
	st.shared.u32 	[%r6], %r24;
$L__BB0_5:
	add.s32 	%r7, %r5, %r69;
	setp.gt.u32 	%p3, %r7, 16777215;
	mul.wide.u32 	%rd12, %r7, 4;
	add.s64 	%rd4, %rd1, %rd12;
	shl.b32 	%r26, %r69, 2;
	add.s32 	%r8, %r6, %r26;
	@%p3 bra 	$L__BB0_7;
	ld.global.u32 	%r28, [%rd4];
	st.shared.u32 	[%r8], %r28;
	bra.uni 	$L__BB0_8;
$L__BB0_7:
	mov.b32 	%r27, 0;
	st.shared.u32 	[%r8], %r27;
$L__BB0_8:
	bar.sync 	0;
	shl.b32 	%r9, %r69, 1;
	shl.b32 	%r30, %r3, 1;
	add.s32 	%r10, %r30, 2;
	mov.b32 	%r68, 1;
$L__BB0_9:
	mul.lo.s32 	%r12, %r68, %r10;
	setp.gt.u32 	%p4, %r12, %r9;
	@%p4 bra 	$L__BB0_11;
	sub.s32 	%r31, %r12, %r68;
	shl.b32 	%r32, %r31, 2;
	add.s32 	%r34, %r23, %r32;
	ld.shared.u32 	%r35, [%r34+-4];
	shl.b32 	%r36, %r68, 2;
	add.s32 	%r37, %r34, %r36;
	ld.shared.u32 	%r38, [%r37+-4];
	add.s32 	%r39, %r38, %r35;
	st.shared.u32 	[%r37+-4], %r39;
$L__BB0_11:
	bar.sync 	0;
	shl.b32 	%r68, %r68, 1;
	setp.lt.u32 	%p5, %r68, %r9;
	@%p5 bra 	$L__BB0_9;
	setp.ne.s32 	%p6, %r3, 0;
	@%p6 bra 	$L__BB0_14;
	shl.b32 	%r40, %r9, 2;
	add.s32 	%r42, %r23, %r40;
	mov.b32 	%r43, 0;
	st.shared.u32 	[%r42+-4], %r43;
$L__BB0_14:
	bar.sync 	0;
$L__BB0_15:
	mul.lo.s32 	%r15, %r69, %r10;
	setp.gt.u32 	%p7, %r15, %r9;
	@%p7 bra 	$L__BB0_17;
	sub.s32 	%r44, %r15, %r69;
	shl.b32 	%r45, %r44, 2;
	add.s32 	%r47, %r23, %r45;
	ld.shared.u32 	%r48, [%r47+-4];
	shl.b32 	%r49, %r69, 2;
	add.s32 	%r50, %r47, %r49;
	ld.shared.u32 	%r51, [%r50+-4];
	st.shared.u32 	[%r47+-4], %r51;
	add.s32 	%r52, %r51, %r48;
	st.shared.u32 	[%r50+-4], %r52;
$L__BB0_17:
	bar.sync 	0;
	shr.u32 	%r16, %r69, 1;
	setp.gt.u32 	%p8, %r69, 1;
	mov.u32 	%r69, %r16;
	@%p8 bra 	$L__BB0_15;
	setp.gt.u32 	%p9, %r5, 16777215;
	@%p9 bra 	$L__BB0_20;
	ld.shared.u32 	%r53, [%r6];
	st.global.u32 	[%rd3], %r53;
$L__BB0_20:
	setp.gt.u32 	%p10, %r7, 16777215;
	@%p10 bra 	$L__BB0_22;
	ld.shared.u32 	%r54, [%r8];
	st.global.u32 	[%rd4], %r54;
$L__BB0_22:
	setp.gt.s32 	%p11, %r4, 16777215;
	bar.sync 	0;
	@%p11 bra 	$L__BB0_24;
	mul.wide.s32 	%rd13, %r4, 4;
	add.s64 	%rd14, %rd2, %rd13;
	ld.global.u32 	%r55, [%rd14];
	add.s64 	%rd15, %rd1, %rd13;
	ld.global.u32 	%r56, [%rd15];
	ld.global.u32 	%r57, [%rd2+67108860];
	shr.u32 	%r58, %r57, %r17;
	and.b32  	%r59, %r58, 1;
	ld.global.u32 	%r60, [%rd1+67108860];
	shr.u32 	%r61, %r55, %r17;
	and.b32  	%r62, %r61, 1;
	setp.eq.b32 	%p12, %r62, 1;
	sub.s32 	%r63, %r4, %r56;
	add.s32 	%r64, %r60, %r59;
	sub.s32 	%r65, %r56, %r64;
	add.s32 	%r66, %r65, 16777216;
	selp.b32 	%r67, %r66, %r63, %p12;
	cvta.to.global.u64 	%rd16, %rd5;
	mul.wide.s32 	%rd17, %r67, 4;
	add.s64 	%rd18, %rd16, %rd17;
	st.global.u32 	[%rd18], %r55;
$L__BB0_24:
	ret;

}


// ===== COMPILED SASS (sm_100) =====

	.target	sm_100

	.elftype	@"ET_EXEC"


//--------------------- .note.nv.tkinfo           --------------------------
	.section	.note.nv.tkinfo,"",@"SHT_NOTE"
	.sectionflags	@"SHF_NOTE_NV_TKINFO"
	.tkinfo
        /*0018*/ 	.word	0x00000002
        /*0030*/ 	.string	""
        /*0030*/ 	.string	"ptxas"
        /*0030*/ 	.string	"Cuda compilation tools, release 13.0, V13.0.88"
        /*0030*/ 	.string	"Build cuda_13.0.r13.0/compiler.36424714_0"
        /*0030*/ 	.string	"-arch sm_100 -m 64 "



//--------------------- .note.nv.cuinfo           --------------------------
	.section	.note.nv.cuinfo,"",@"SHT_NOTE"
	.sectionflags	@"SHF_NOTE_NV_CUINFO"
        /*0018*/ 	.short	0x0002
        /*001a*/ 	.short	0x0064
        /*001c*/ 	.short	0x0082
	.zero		2


//--------------------- .nv.info                  --------------------------
	.section	.nv.info,"",@"SHT_CUDA_INFO"
	.align	4


	//----- nvinfo : EIATTR_REGCOUNT
	.align		4
        /*0000*/ 	.byte	0x04, 0x2f
        /*0002*/ 	.short	(.L_10 - .L_9)
	.align		4
.L_9:
        /*0004*/ 	.word	index@(_Z9radixSortPiS_S_i)
        /*0008*/ 	.word	0x00000015


	//----- nvinfo : EIATTR_FRAME_SIZE
	.align		4
.L_10:
        /*000c*/ 	.byte	0x04, 0x11
        /*000e*/ 	.short	(.L_12 - .L_11)
	.align		4
.L_11:
        /*0010*/ 	.word	index@(_Z9radixSortPiS_S_i)
        /*0014*/ 	.word	0x00000000


	//----- nvinfo : EIATTR_MIN_STACK_SIZE
	.align		4
.L_12:
        /*0018*/ 	.byte	0x04, 0x12
        /*001a*/ 	.short	(.L_14 - .L_13)
	.align		4
.L_13:
        /*001c*/ 	.word	index@(_Z9radixSortPiS_S_i)
        /*0020*/ 	.word	0x00000000
.L_14:


//--------------------- .nv.compat                --------------------------
	.section	.nv.compat,"",@"SHT_CUDA_COMPAT_INFO"
	.align	4
        /*0000*/ 	.byte	0x02, 0x09, 0x00, 0x00, 0x02, 0x02, 0x01, 0x00, 0x02, 0x05, 0x05, 0x00, 0x03, 0x07, 0x01, 0x01
        /*0010*/ 	.byte	0x02, 0x03, 0x00, 0x00, 0x02, 0x06, 0x01, 0x00, 0x04, 0x0b, 0x08, 0x00, 0x09, 0x00, 0x00, 0x00
        /*0020*/ 	.byte	0x00, 0x00, 0x00, 0x00


//--------------------- .nv.info._Z9radixSortPiS_S_i --------------------------
	.section	.nv.info._Z9radixSortPiS_S_i,"",@"SHT_CUDA_INFO"
	.sectionflags	@""
	.align	4


	//----- nvinfo : EIATTR_CUDA_API_VERSION
	.align		4
        /*0000*/ 	.byte	0x04, 0x37
        /*0002*/ 	.short	(.L_16 - .L_15)
.L_15:
        /*0004*/ 	.word	0x00000082


	//----- nvinfo : EIATTR_KPARAM_INFO
	.align		4
.L_16:
        /*0008*/ 	.byte	0x04, 0x17
        /*000a*/ 	.short	(.L_18 - .L_17)
.L_17:
        /*000c*/ 	.word	0x00000000
        /*0010*/ 	.short	0x0003
        /*0012*/ 	.short	0x0018
        /*0014*/ 	.byte	0x00, 0xf0, 0x11, 0x00


	//----- nvinfo : EIATTR_KPARAM_INFO
	.align		4
.L_18:
        /*0018*/ 	.byte	0x04, 0x17
        /*001a*/ 	.short	(.L_20 - .L_19)
.L_19:
        /*001c*/ 	.word	0x00000000
        /*0020*/ 	.short	0x0002
        /*0022*/ 	.short	0x0010
        /*0024*/ 	.byte	0x00, 0xf5, 0x21, 0x00


	//----- nvinfo : EIATTR_KPARAM_INFO
	.align		4
.L_20:
        /*0028*/ 	.byte	0x04, 0x17
        /*002a*/ 	.short	(.L_22 - .L_21)
.L_21:
        /*002c*/ 	.word	0x00000000
        /*0030*/ 	.short	0x0001
        /*0032*/ 	.short	0x0008
        /*0034*/ 	.byte	0x00, 0xf5, 0x21, 0x00


	//----- nvinfo : EIATTR_KPARAM_INFO
	.align		4
.L_22:
        /*0038*/ 	.byte	0x04, 0x17
        /*003a*/ 	.short	(.L_24 - .L_23)
.L_23:
        /*003c*/ 	.word	0x00000000
        /*0040*/ 	.short	0x0000
        /*0042*/ 	.short	0x0000
        /*0044*/ 	.byte	0x00, 0xf5, 0x21, 0x00


	//----- nvinfo : EIATTR_SPARSE_MMA_MASK
	.align		4
.L_24:
        /*0048*/ 	.byte	0x03, 0x50
        /*004a*/ 	.short	0x0000


	//----- nvinfo : EIATTR_MAXREG_COUNT
	.align		4
        /*004c*/ 	.byte	0x03, 0x1b
        /*004e*/ 	.short	0x00ff


	//----- nvinfo : EIATTR_NUM_BARRIERS
	.align		4
        /*0050*/ 	.byte	0x02, 0x4c
        /*0052*/ 	.byte	0x01
	.zero		1


	//----- nvinfo : EIATTR_MERCURY_ISA_VERSION
	.align		4
        /*0054*/ 	.byte	0x03, 0x5f
        /*0056*/ 	.short	0x0101


	//----- nvinfo : EIATTR_VRC_CTA_INIT_COUNT
	.align		4
        /*0058*/ 	.byte	0x02, 0x4a
	.zero		1
	.zero		1


	//----- nvinfo : EIATTR_EXIT_INSTR_OFFSETS
	.align		4
        /*005c*/ 	.byte	0x04, 0x1c
        /*005e*/ 	.short	(.L_26 - .L_25)


	//   ....[0]....
.L_25:
        /*0060*/ 	.word	0x000004f0


	//   ....[1]....
        /*0064*/ 	.word	0x000006e0


	//----- nvinfo : EIATTR_CBANK_PARAM_SIZE
	.align		4
.L_26:
        /*0068*/ 	.byte	0x03, 0x19
        /*006a*/ 	.short	0x001c


	//----- nvinfo : EIATTR_PARAM_CBANK
	.align		4
        /*006c*/ 	.byte	0x04, 0x0a
        /*006e*/ 	.short	(.L_28 - .L_27)
	.align		4
.L_27:
        /*0070*/ 	.word	index@(.nv.constant0._Z9radixSortPiS_S_i)
        /*0074*/ 	.short	0x0380
        /*0076*/ 	.short	0x001c


	//----- nvinfo : EIATTR_SW_WAR
	.align		4
.L_28:
        /*0078*/ 	.byte	0x04, 0x36
        /*007a*/ 	.short	(.L_30 - .L_29)
.L_29:
        /*007c*/ 	.word	0x00000008
.L_30:


//--------------------- .nv.callgraph             --------------------------
	.section	.nv.callgraph,"",@"SHT_CUDA_CALLGRAPH"
	.align	4
	.sectionentsize	8
	.align		4
        /*0000*/ 	.word	0x00000000
	.align		4
        /*0004*/ 	.word	0xffffffff
	.align		4
        /*0008*/ 	.word	0x00000000
	.align		4
        /*000c*/ 	.word	0xfffffffe
	.align		4
        /*0010*/ 	.word	0x00000000
	.align		4
        /*0014*/ 	.word	0xfffffffd
	.align		4
        /*0018*/ 	.word	0x00000000
	.align		4
        /*001c*/ 	.word	0xfffffffc


//--------------------- .nv.constant4             --------------------------
	.section	.nv.constant4,"a",@progbits
	.align	8
	.align		8
.nv.constant4:
        /*0000*/ 	.dword	precalc_xorwow_matrix
	.align		8
        /*0008*/ 	.dword	precalc_xorwow_offset_matrix
	.align		8
        /*0010*/ 	.dword	mrg32k3aM1
	.align		8
        /*0018*/ 	.dword	mrg32k3aM2
	.align		8
        /*0020*/ 	.dword	mrg32k3aM1SubSeq
	.align		8
        /*0028*/ 	.dword	mrg32k3aM2SubSeq
	.align		8
        /*0030*/ 	.dword	mrg32k3aM1Seq
	.align		8
        /*0038*/ 	.dword	mrg32k3aM2Seq


//--------------------- .nv.constant3             --------------------------
	.section	.nv.constant3,"a",@progbits
	.align	8
.nv.constant3:
	.type		__cr_lgamma_table,@object
	.size		__cr_lgamma_table,(.L_8 - __cr_lgamma_table)
__cr_lgamma_table:
        /*0000*/ 	.byte	0x00, 0x00, 0x00, 0x00, 0x00, 0x00, 0x00, 0x00, 0x00, 0x00, 0x00, 0x00, 0x00, 0x00, 0x00, 0x00
        /*0010*/ 	.byte	0xef, 0x39, 0xfa, 0xfe, 0x42, 0x2e, 0xe6, 0x3f, 0x02, 0x20, 0x2a, 0xfa, 0x0b, 0xab, 0xfc, 0x3f
        /*0020*/ 	.byte	0xf9, 0x2c, 0x92, 0x7c, 0xa7, 0x6c, 0x09, 0x40, 0xc9, 0x79, 0x44, 0x3c, 0x64, 0x26, 0x13, 0x40
        /*0030*/ 	.byte	0xca, 0x01, 0xcf, 0x3a, 0x27, 0x51, 0x1a, 0x40, 0x30, 0xcc, 0x2d, 0xf3, 0xe1, 0x0c, 0x21, 0x40
        /*0040*/ 	.byte	0x0d, 0xb7, 0xfc, 0x82, 0x8e, 0x35, 0x25, 0x40
.L_8:


//--------------------- .text._Z9radixSortPiS_S_i --------------------------
	.section	.text._Z9radixSortPiS_S_i,"ax",@progbits
	.align	128
        .global         _Z9radixSortPiS_S_i
        .type           _Z9radixSortPiS_S_i,@function
        .size           _Z9radixSortPiS_S_i,(.L_x_3 - _Z9radixSortPiS_S_i)
        .other          _Z9radixSortPiS_S_i,@"STO_CUDA_ENTRY STV_DEFAULT"
_Z9radixSortPiS_S_i:
.text._Z9radixSortPiS_S_i:
[----:B------:R-:W-:Y:S01]  /*0000*/  LDC R1, c[0x0][0x37c] ;  /* 0x0000df00ff017b82 */ /* 0x000fe20000000800 */
[----:B------:R-:W0:Y:S07]  /*0010*/  S2R R16, SR_TID.X ;  /* 0x0000000000107919 */ /* 0x000e2e0000002100 */
[----:B------:R-:W1:Y:S01]  /*0020*/  S2UR UR4, SR_CTAID.X ;  /* 0x00000000000479c3 */ /* 0x000e620000002500 */
[----:B------:R-:W1:Y:S01]  /*0030*/  LDCU UR5, c[0x0][0x360] ;  /* 0x00006c00ff0577ac */ /* 0x000e620008000800 */
[----:B------:R-:W2:Y:S06]  /*0040*/  LDCU.64 UR8, c[0x0][0x358] ;  /* 0x00006b00ff0877ac */ /* 0x000eac0008000a00 */
[----:B------:R-:W3:Y:S01]  /*0050*/  LDC.64 R4, c[0x0][0x390] ;  /* 0x0000e400ff047b82 */ /* 0x000ee20000000a00 */
[----:B-1----:R-:W-:-:S06]  /*0060*/  UIMAD UR4, UR4, UR5, URZ ;  /* 0x00000005040472a4 */ /* 0x002fcc000f8e02ff */
[----:B0-----:R-:W-:-:S05]  /*0070*/  VIADD R0, R16, UR4 ;  /* 0x0000000410007c36 */ /* 0x001fca0008000000 */
[----:B------:R-:W-:-:S13]  /*0080*/  ISETP.GT.AND P0, PT, R0, 0xffffff, PT ;  /* 0x00ffffff0000780c */ /* 0x000fda0003f04270 */
[----:B------:R-:W0:Y:S08]  /*0090*/  @!P0 LDC.64 R2, c[0x0][0x380] ;  /* 0x0000e000ff028b82 */ /* 0x000e300000000a00 */
[----:B------:R-:W1:Y:S01]  /*00a0*/  @!P0 LDC R11, c[0x0][0x398] ;  /* 0x0000e600ff0b8b82 */ /* 0x000e620000000800 */
[----:B0-----:R-:W-:-:S06]  /*00b0*/  @!P0 IMAD.WIDE R2, R0, 0x4, R2 ;  /* 0x0000000400028825 */ /* 0x001fcc00078e0202 */
[----:B--2---:R-:W1:Y:S01]  /*00c0*/  @!P0 LDG.E R2, desc[UR8][R2.64] ;  /* 0x0000000802028981 */ /* 0x004e62000c1e1900 */
[----:B---3--:R-:W-:-:S04]  /*00d0*/  @!P0 IMAD.WIDE R12, R0, 0x4, R4 ;  /* 0x00000004000c8825 */ /* 0x008fc800078e0204 */
[----:B------:R-:W-:Y:S02]  /*00e0*/  IMAD.U32 R9, RZ, RZ, UR5 ;  /* 0x00000005ff097e24 */ /* 0x000fe4000f8e00ff */
[----:B------:R-:W-:-:S04]  /*00f0*/  VIADD R6, R0, UR4 ;  /* 0x0000000400067c36 */ /* 0x000fc80008000000 */
[----:B------:R-:W-:Y:S01]  /*0100*/  IMAD.IADD R7, R9, 0x1, R6 ;  /* 0x0000000109077824 */ /* 0x000fe200078e0206 */
[----:B------:R-:W-:-:S04]  /*0110*/  ISETP.GT.U32.AND P1, PT, R6, 0xffffff, PT ;  /* 0x00ffffff0600780c */ /* 0x000fc80003f24070 */
[----:B------:R-:W-:Y:S02]  /*0120*/  ISETP.GT.U32.AND P2, PT, R7, 0xffffff, PT ;  /* 0x00ffffff0700780c */ /* 0x000fe40003f44070 */
[----:B-1----:R-:W-:Y:S01]  /*0130*/  @!P0 SHF.R.U32.HI R8, RZ, R11, R2 ;  /* 0x0000000bff088219 */ /* 0x002fe20000011602 */
[----:B------:R-:W-:-:S03]  /*0140*/  IMAD.WIDE.U32 R2, R6, 0x4, R4 ;  /* 0x0000000406027825 */ /* 0x000fc600078e0004 */
[----:B------:R-:W-:Y:S01]  /*0150*/  @!P0 LOP3.LUT R11, R8, 0x1, RZ, 0xc0, !PT ;  /* 0x00000001080b8812 */ /* 0x000fe200078ec0ff */
[----:B------:R-:W-:-:S04]  /*0160*/  IMAD.WIDE.U32 R4, R7, 0x4, R4 ;  /* 0x0000000407047825 */ /* 0x000fc800078e0004 */
[----:B------:R0:W-:Y:S01]  /*0170*/  @!P0 STG.E desc[UR8][R12.64], R11 ;  /* 0x0000000b0c008986 */ /* 0x0001e2000c101908 */
[----:B------:R-:W-:Y:S06]  /*0180*/  BAR.SYNC.DEFER_BLOCKING 0x0 ;  /* 0x0000000000007b1d */ /* 0x000fec0000010000 */
[----:B------:R-:W2:Y:S04]  /*0190*/  @!P1 LDG.E R15, desc[UR8][R2.64] ;  /* 0x00000008020f9981 */ /* 0x000ea8000c1e1900 */
[----:B------:R-:W3:Y:S01]  /*01a0*/  @!P2 LDG.E R17, desc[UR8][R4.64] ;  /* 0x000000080411a981 */ /* 0x000ee2000c1e1900 */
[----:B------:R-:W1:Y:S01]  /*01b0*/  S2UR UR5, SR_CgaCtaId ;  /* 0x00000000000579c3 */ /* 0x000e620000008800 */
[----:B------:R-:W-:Y:S01]  /*01c0*/  UMOV UR4, 0x400 ;  /* 0x0000040000047882 */ /* 0x000fe20000000000 */
[----:B0-----:R-:W-:Y:S01]  /*01d0*/  IMAD.MOV.U32 R13, RZ, RZ, 0x1 ;  /* 0x00000001ff0d7424 */ /* 0x001fe200078e00ff */
[----:B------:R-:W-:-:S02]  /*01e0*/  LEA R12, R16, 0x2, 0x1 ;  /* 0x00000002100c7811 */ /* 0x000fc400078e08ff */
[----:B------:R-:W-:Y:S01]  /*01f0*/  SHF.L.U32 R11, R9, 0x1, RZ ;  /* 0x00000001090b7819 */ /* 0x000fe200000006ff */
[----:B-1----:R-:W-:-:S06]  /*0200*/  ULEA UR4, UR5, UR4, 0x18 ;  /* 0x0000000405047291 */ /* 0x002fcc000f8ec0ff */
[----:B------:R-:W-:-:S05]  /*0210*/  LEA R10, R16, UR4, 0x2 ;  /* 0x00000004100a7c11 */ /* 0x000fca000f8e10ff */
[----:B------:R-:W-:Y:S01]  /*0220*/  IMAD R8, R9, 0x4, R10 ;  /* 0x0000000409087824 */ /* 0x000fe200078e020a */
[----:B--2---:R0:W-:Y:S04]  /*0230*/  @!P1 STS [R10], R15 ;  /* 0x0000000f0a009388 */ /* 0x0041e80000000800 */
[----:B------:R0:W-:Y:S04]  /*0240*/  @P1 STS [R10], RZ ;  /* 0x000000ff0a001388 */ /* 0x0001e80000000800 */
[----:B---3--:R0:W-:Y:S04]  /*0250*/  @!P2 STS [R8], R17 ;  /* 0x000000110800a388 */ /* 0x0081e80000000800 */
[----:B------:R0:W-:Y:S01]  /*0260*/  @P2 STS [R8], RZ ;  /* 0x000000ff08002388 */ /* 0x0001e20000000800 */
[----:B------:R-:W-:Y:S06]  /*0270*/  BAR.SYNC.DEFER_BLOCKING 0x0 ;  /* 0x0000000000007b1d */ /* 0x000fec0000010000 */
.L_x_0:
[----:B------:R-:W-:-:S05]  /*0280*/  IMAD R14, R12, R13, RZ ;  /* 0x0000000d0c0e7224 */ /* 0x000fca00078e02ff */
[----:B------:R-:W-:-:S13]  /*0290*/  ISETP.GT.U32.AND P0, PT, R14, R11, PT ;  /* 0x0000000b0e00720c */ /* 0x000fda0003f04070 */
[----:B------:R-:W-:-:S05]  /*02a0*/  @!P0 IMAD.IADD R14, R14, 0x1, -R13 ;  /* 0x000000010e0e8824 */ /* 0x000fca00078e0a0d */
[----:B------:R-:W-:-:S05]  /*02b0*/  @!P0 LEA R14, R14, UR4, 0x2 ;  /* 0x000000040e0e8c11 */ /* 0x000fca000f8e10ff */
[C---:B0-----:R-:W-:Y:S02]  /*02c0*/  @!P0 IMAD R15, R13.reuse, 0x4, R14 ;  /* 0x000000040d0f8824 */ /* 0x041fe400078e020e */
[----:B------:R-:W-:Y:S01]  /*02d0*/  @!P0 LDS R14, [R14+-0x4] ;  /* 0xfffffc000e0e8984 */ /* 0x000fe20000000800 */
[----:B------:R-:W-:-:S03]  /*02e0*/  IMAD.SHL.U32 R13, R13, 0x2, RZ ;  /* 0x000000020d0d7824 */ /* 0x000fc600078e00ff */
[----:B------:R-:W0:Y:S02]  /*02f0*/  @!P0 LDS R17, [R15+-0x4] ;  /* 0xfffffc000f118984 */ /* 0x000e240000000800 */
[----:B0-----:R-:W-:-:S05]  /*0300*/  @!P0 IMAD.IADD R18, R14, 0x1, R17 ;  /* 0x000000010e128824 */ /* 0x001fca00078e0211 */
[----:B------:R1:W-:Y:S01]  /*0310*/  @!P0 STS [R15+-0x4], R18 ;  /* 0xfffffc120f008388 */ /* 0x0003e20000000800 */
[----:B------:R-:W-:Y:S01]  /*0320*/  BAR.SYNC.DEFER_BLOCKING 0x0 ;  /* 0x0000000000007b1d */ /* 0x000fe20000010000 */
[----:B------:R-:W-:-:S13]  /*0330*/  ISETP.GE.U32.AND P0, PT, R13, R11, PT ;  /* 0x0000000b0d00720c */ /* 0x000fda0003f06070 */
[----:B-1----:R-:W-:Y:S05]  /*0340*/  @!P0 BRA `(.L_x_0) ;  /* 0xfffffffc00cc8947 */ /* 0x002fea000383ffff */
[----:B------:R-:W-:-:S13]  /*0350*/  ISETP.NE.AND P0, PT, R16, RZ, PT ;  /* 0x000000ff1000720c */ /* 0x000fda0003f05270 */
[----:B------:R-:W-:-:S05]  /*0360*/  @!P0 LEA R13, R11, UR4, 0x2 ;  /* 0x000000040b0d8c11 */ /* 0x000fca000f8e10ff */
[----:B------:R0:W-:Y:S01]  /*0370*/  @!P0 STS [R13+-0x4], RZ ;  /* 0xfffffcff0d008388 */ /* 0x0001e20000000800 */
[----:B------:R-:W-:Y:S06]  /*0380*/  BAR.SYNC.DEFER_BLOCKING 0x0 ;  /* 0x0000000000007b1d */ /* 0x000fec0000010000 */
.L_x_1:
[----:B------:R-:W-:-:S05]  /*0390*/  IMAD R14, R12, R9, RZ ;  /* 0x000000090c0e7224 */ /* 0x000fca00078e02ff */
[----:B------:R-:W-:-:S13]  /*03a0*/  ISETP.GT.U32.AND P0, PT, R14, R11, PT ;  /* 0x0000000b0e00720c */ /* 0x000fda0003f04070 */
[----:B0-----:R-:W-:-:S04]  /*03b0*/  @!P0 IADD3 R13, PT, PT, R14, -R9, RZ ;  /* 0x800000090e0d8210 */ /* 0x001fc80007ffe0ff */
[----:B------:R-:W-:-:S05]  /*03c0*/  @!P0 LEA R14, R13, UR4, 0x2 ;  /* 0x000000040d0e8c11 */ /* 0x000fca000f8e10ff */
[----:B------:R-:W-:Y:S01]  /*03d0*/  @!P0 IMAD R15, R9, 0x4, R14 ;  /* 0x00000004090f8824 */ /* 0x000fe200078e020e */
[----:B------:R-:W-:Y:S04]  /*03e0*/  @!P0 LDS R13, [R14+-0x4] ;  /* 0xfffffc000e0d8984 */ /* 0x000fe80000000800 */
[----:B------:R-:W0:Y:S02]  /*03f0*/  @!P0 LDS R16, [R15+-0x4] ;  /* 0xfffffc000f108984 */ /* 0x000e240000000800 */
[----:B0-----:R-:W-:Y:S02]  /*0400*/  @!P0 IMAD.IADD R18, R13, 0x1, R16 ;  /* 0x000000010d128824 */ /* 0x001fe400078e0210 */
[----:B------:R1:W-:Y:S04]  /*0410*/  @!P0 STS [R14+-0x4], R16 ;  /* 0xfffffc100e008388 */ /* 0x0003e80000000800 */
[----:B------:R1:W-:Y:S01]  /*0420*/  @!P0 STS [R15+-0x4], R18 ;  /* 0xfffffc120f008388 */ /* 0x0003e20000000800 */
[----:B------:R-:W-:Y:S01]  /*0430*/  BAR.SYNC.DEFER_BLOCKING 0x0 ;  /* 0x0000000000007b1d */ /* 0x000fe20000010000 */
[----:B------:R-:W-:-:S02]  /*0440*/  ISETP.GT.U32.AND P0, PT, R9, 0x1, PT ;  /* 0x000000010900780c */ /* 0x000fc40003f04070 */
[----:B------:R-:W-:-:S11]  /*0450*/  SHF.R.U32.HI R9, RZ, 0x1, R9 ;  /* 0x00000001ff097819 */ /* 0x000fd60000011609 */
[----:B-1----:R-:W-:Y:S05]  /*0460*/  @P0 BRA `(.L_x_1) ;  /* 0xfffffffc00c80947 */ /* 0x002fea000383ffff */
[----:B------:R-:W-:Y:S02]  /*0470*/  ISETP.GT.U32.AND P0, PT, R6, 0xffffff, PT ;  /* 0x00ffffff0600780c */ /* 0x000fe40003f04070 */
[----:B------:R-:W-:Y:S02]  /*0480*/  ISETP.GT.U32.AND P1, PT, R7, 0xffffff, PT ;  /* 0x00ffffff0700780c */ /* 0x000fe40003f24070 */
[----:B------:R-:W-:-:S09]  /*0490*/  ISETP.GT.AND P2, PT, R0, 0xffffff, PT ;  /* 0x00ffffff0000780c */ /* 0x000fd20003f44270 */
[----:B------:R-:W0:Y:S04]  /*04a0*/  @!P0 LDS R7, [R10] ;  /* 0x000000000a078984 */ /* 0x000e280000000800 */
[----:B------:R-:W1:Y:S04]  /*04b0*/  @!P1 LDS R9, [R8] ;  /* 0x0000000008099984 */ /* 0x000e680000000800 */
[----:B0-----:R0:W-:Y:S04]  /*04c0*/  @!P0 STG.E desc[UR8][R2.64], R7 ;  /* 0x0000000702008986 */ /* 0x0011e8000c101908 */
[----:B-1----:R0:W-:Y:S01]  /*04d0*/  @!P1 STG.E desc[UR8][R4.64], R9 ;  /* 0x0000000904009986 */ /* 0x0021e2000c101908 */
[----:B------:R-:W-:Y:S06]  /*04e0*/  BAR.SYNC.DEFER_BLOCKING 0x0 ;  /* 0x0000000000007b1d */ /* 0x000fec0000010000 */
[----:B------:R-:W-:Y:S05]  /*04f0*/  @P2 EXIT ;  /* 0x000000000000294d */ /* 0x000fea0003800000 */
[----:B0-----:R-:W0:Y:S01]  /*0500*/  LDC.64 R2, c[0x0][0x380] ;  /* 0x0000e000ff027b82 */ /* 0x001e220000000a00 */
[----:B------:R-:W1:Y:S01]  /*0510*/  LDCU.64 UR4, c[0x0][0x380] ;  /* 0x00007000ff0477ac */ /* 0x000e620008000a00 */
[----:B------:R-:W2:Y:S06]  /*0520*/  LDCU.64 UR6, c[0x0][0x390] ;  /* 0x00007200ff0677ac */ /* 0x000eac0008000a00 */
[----:B------:R-:W3:Y:S08]  /*0530*/  LDC.64 R4, c[0x0][0x390] ;  /* 0x0000e400ff047b82 */ /* 0x000ef00000000a00 */
[----:B------:R-:W4:Y:S01]  /*0540*/  LDC R12, c[0x0][0x398] ;  /* 0x0000e600ff0c7b82 */ /* 0x000f220000000800 */
[----:B-1----:R-:W-:-:S04]  /*0550*/  UIADD3 UR10, UP0, UPT, UR4, 0x4000000, URZ ;  /* 0x04000000040a7890 */ /* 0x002fc8000ff1e0ff */
[----:B------:R-:W-:Y:S01]  /*0560*/  UIADD3.X UR4, UPT, UPT, URZ, UR5, URZ, UP0, !UPT ;  /* 0x00000005ff047290 */ /* 0x000fe200087fe4ff */
[----:B0-----:R-:W-:Y:S01]  /*0570*/  IMAD.WIDE R6, R0, 0x4, R2 ;  /* 0x0000000400067825 */ /* 0x001fe200078e0202 */
[----:B--2---:R-:W-:-:S04]  /*0580*/  UIADD3 UR5, UP0, UPT, UR6, 0x4000000, URZ ;  /* 0x0400000006057890 */ /* 0x004fc8000ff1e0ff */
[----:B------:R0:W4:Y:S01]  /*0590*/  LDG.E R11, desc[UR8][R6.64] ;  /* 0x00000008060b7981 */ /* 0x000122000c1e1900 */
[----:B------:R-:W-:Y:S01]  /*05a0*/  IMAD.U32 R2, RZ, RZ, UR10 ;  /* 0x0000000aff027e24 */ /* 0x000fe2000f8e00ff */
[----:B------:R-:W-:Y:S01]  /*05b0*/  UIADD3.X UR6, UPT, UPT, URZ, UR7, URZ, UP0, !UPT ;  /* 0x00000007ff067290 */ /* 0x000fe200087fe4ff */
[----:B------:R-:W-:Y:S02]  /*05c0*/  IMAD.U32 R3, RZ, RZ, UR4 ;  /* 0x00000004ff037e24 */ /* 0x000fe4000f8e00ff */
[----:B---3--:R-:W-:Y:S01]  /*05d0*/  IMAD.WIDE R8, R0, 0x4, R4 ;  /* 0x0000000400087825 */ /* 0x008fe200078e0204 */
[----:B------:R-:W-:Y:S02]  /*05e0*/  MOV R4, UR5 ;  /* 0x0000000500047c02 */ /* 0x000fe40008000f00 */
[----:B------:R-:W2:Y:S01]  /*05f0*/  LDG.E R2, desc[UR8][R2.64+-0x4] ;  /* 0xfffffc0802027981 */ /* 0x000ea2000c1e1900 */
[----:B------:R-:W-:Y:S01]  /*0600*/  IMAD.U32 R5, RZ, RZ, UR6 ;  /* 0x00000006ff057e24 */ /* 0x000fe2000f8e00ff */
[----:B0-----:R-:W0:Y:S02]  /*0610*/  LDC.64 R6, c[0x0][0x388] ;  /* 0x0000e200ff067b82 */ /* 0x001e240000000a00 */
[----:B------:R-:W3:Y:S04]  /*0620*/  LDG.E R9, desc[UR8][R8.64] ;  /* 0x0000000808097981 */ /* 0x000ee8000c1e1900 */
[----:B------:R-:W5:Y:S01]  /*0630*/  LDG.E R4, desc[UR8][R4.64+-0x4] ;  /* 0xfffffc0804047981 */ /* 0x000f62000c1e1900 */
[----:B----4-:R-:W-:-:S04]  /*0640*/  SHF.R.U32.HI R10, RZ, R12, R11 ;  /* 0x0000000cff0a7219 */ /* 0x010fc8000001160b */
[----:B------:R-:W-:-:S04]  /*0650*/  LOP3.LUT R10, R10, 0x1, RZ, 0xc0, !PT ;  /* 0x000000010a0a7812 */ /* 0x000fc800078ec0ff */
[----:B------:R-:W-:Y:S02]  /*0660*/  ISETP.NE.U32.AND P0, PT, R10, 0x1, PT ;  /* 0x000000010a00780c */ /* 0x000fe40003f05070 */
[----:B--2---:R-:W-:Y:S01]  /*0670*/  SHF.R.U32.HI R2, RZ, R12, R2 ;  /* 0x0000000cff027219 */ /* 0x004fe20000011602 */
[----:B---3--:R-:W-:-:S03]  /*0680*/  IMAD.IADD R3, R0, 0x1, -R9 ;  /* 0x0000000100037824 */ /* 0x008fc600078e0a09 */
[----:B------:R-:W-:-:S04]  /*0690*/  LOP3.LUT R2, R2, 0x1, RZ, 0xc0, !PT ;  /* 0x0000000102027812 */ /* 0x000fc800078ec0ff */
[----:B-----5:R-:W-:-:S05]  /*06a0*/  IADD3 R2, PT, PT, R9, -R4, -R2 ;  /* 0x8000000409027210 */ /* 0x020fca0007ffe802 */
[----:B------:R-:W-:-:S04]  /*06b0*/  @!P0 VIADD R3, R2, 0x1000000 ;  /* 0x0100000002038836 */ /* 0x000fc80000000000 */
[----:B0-----:R-:W-:-:S05]  /*06c0*/  IMAD.WIDE R2, R3, 0x4, R6 ;  /* 0x0000000403027825 */ /* 0x001fca00078e0206 */
[----:B------:R-:W-:Y:S01]  /*06d0*/  STG.E desc[UR8][R2.64], R11 ;  /* 0x0000000b02007986 */ /* 0x000fe2000c101908 */
[----:B------:R-:W-:Y:S05]  /*06e0*/  EXIT ;  /* 0x000000000000794d */ /* 0x000fea0003800000 */
.L_x_2:
[----:B------:R-:W-:-:S00]  /*06f0*/  BRA `(.L_x_2) ;  /* 0xfffffffc00fc7947 */ /* 0x000fc0000383ffff */
[----:B------:R-:W-:-:S00]  /*0700*/  NOP ;  /* 0x0000000000007918 */ /* 0x000fc00000000000 */
[----:B------:R-:W-:-:S00]  /*0710*/  NOP ;  /* 0x0000000000007918 */ /* 0x000fc00000000000 */
[----:B------:R-:W-:-:S00]  /*0720*/  NOP ;  /* 0x0000000000007918 */ /* 0x000fc00000000000 */
[----:B------:R-:W-:-:S00]  /*0730*/  NOP ;  /* 0x0000000000007918 */ /* 0x000fc00000000000 */
[----:B------:R-:W-:-:S00]  /*0740*/  NOP ;  /* 0x0000000000007918 */ /* 0x000fc00000000000 */
[----:B------:R-:W-:-:S00]  /*0750*/  NOP ;  /* 0x0000000000007918 */ /* 0x000fc00000000000 */
[----:B------:R-:W-:-:S00]  /*0760*/  NOP ;  /* 0x0000000000007918 */ /* 0x000fc00000000000 */
[----:B------:R-:W-:-:S00]  /*0770*/  NOP ;  /* 0x0000000000007918 */ /* 0x000fc00000000000 */
.L_x_3:


//--------------------- .nv.global.init           --------------------------
	.section	.nv.global.init,"aw",@progbits
	.align	4
.nv.global.init:
	.type		mrg32k3aM1SubSeq,@object
	.size		mrg32k3aM1SubSeq,(mrg32k3aM2SubSeq - mrg32k3aM1SubSeq)
mrg32k3aM1SubSeq:
        /*0000*/ 	.byte	0x0b, 0xcc, 0xee, 0x04, 0x73, 0x29, 0x8b, 0x6f, 0xf6, 0x53, 0x03, 0xf6, 0x23, 0xf6, 0xea, 0xda
        /* <DEDUP_REMOVED lines=125> */
	.type		mrg32k3aM2SubSeq,@object
	.size		mrg32k3aM2SubSeq,(mrg32k3aM1 - mrg32k3aM2SubSeq)
mrg32k3aM2SubSeq:
        /* <DEDUP_REMOVED lines=126> */
	.type		mrg32k3aM1,@object
	.size		mrg32k3aM1,(mrg32k3aM1Seq - mrg32k3aM1)
mrg32k3aM1:
        /* <DEDUP_REMOVED lines=144> */
	.type		mrg32k3aM1Seq,@object
	.size		mrg32k3aM1Seq,(mrg32k3aM2 - mrg32k3aM1Seq)
mrg32k3aM1Seq:
        /* <DEDUP_REMOVED lines=144> */
	.type		mrg32k3aM2,@object
	.size		mrg32k3aM2,(mrg32k3aM2Seq - mrg32k3aM2)
mrg32k3aM2:
        /* <DEDUP_REMOVED lines=144> */
	.type		mrg32k3aM2Seq,@object
	.size		mrg32k3aM2Seq,(precalc_xorwow_matrix - mrg32k3aM2Seq)
mrg32k3aM2Seq:
        /* <DEDUP_REMOVED lines=144> */
	.type		precalc_xorwow_matrix,@object
	.size		precalc_xorwow_matrix,(precalc_xorwow_offset_matrix - precalc_xorwow_matrix)
precalc_xorwow_matrix:
        /* <DEDUP_REMOVED lines=6400> */
	.type		precalc_xorwow_offset_matrix,@object
	.size		precalc_xorwow_offset_matrix,(.L_1 - precalc_xorwow_offset_matrix)
precalc_xorwow_offset_matrix:
        /* <DEDUP_REMOVED lines=6400> */
.L_1:


//--------------------- .nv.shared._Z9radixSortPiS_S_i --------------------------
	.section	.nv.shared._Z9radixSortPiS_S_i,"aw",@nobits
	.sectionflags	@""
	.align	4
.nv.shared._Z9radixSortPiS_S_i:
	.zero		9216


//--------------------- .nv.shared.reserved.0     --------------------------
	.section	.nv.shared.reserved.0,"aw",@nobits
	.weak		__nv_reservedSMEM_offset_0_alias
	.size		__nv_reservedSMEM_offset_0_alias, 0, 64
	.other		__nv_reservedSMEM_offset_0_alias,@"STO_CUDA_RESERVED_SHARED STV_DEFAULT"
__nv_reservedSMEM_offset_0_alias:
	.zero		0
	.zero		64


//--------------------- .nv.constant0._Z9radixSortPiS_S_i --------------------------
	.section	.nv.constant0._Z9radixSortPiS_S_i,"a",@progbits
	.sectionflags	@""
	.align	4
.nv.constant0._Z9radixSortPiS_S_i:
	.zero		924


//--------------------- SYMBOLS --------------------------

	.type		.nv.reservedSmem.offset0,@object
	.size		.nv.reservedSmem.offset0,0x4
	.type		.nv.reservedSmem.cap,@object
	.size		.nv.reservedSmem.cap,0x4
